	.headerflags	@"EF_CUDA_TEXMODE_UNIFIED EF_CUDA_64BIT_ADDRESS EF_CUDA_ACCELERATORS EF_CUDA_SM90 EF_CUDA_VIRTUAL_SM(EF_CUDA_SM90)"
	.elftype	@"ET_EXEC"


//--------------------- .nv.info                  --------------------------
	.section	.nv.info,"",@"SHT_CUDA_INFO"
	.align	4


	//----- nvinfo : EIATTR_REGCOUNT
	.align		4
        /*0000*/ 	.byte	0x04, 0x2f
        /*0002*/ 	.short	(.L_1 - .L_0)
	.align		4
.L_0:
        /*0004*/ 	.word	index@(triton_per_fused_dot_1)
        /*0008*/ 	.word	0x0000000f


	//----- nvinfo : EIATTR_MIN_STACK_SIZE
	.align		4
.L_1:
        /*000c*/ 	.byte	0x04, 0x12
        /*000e*/ 	.short	(.L_3 - .L_2)
	.align		4
.L_2:
        /*0010*/ 	.word	index@(triton_per_fused_dot_1)
        /*0014*/ 	.word	0x00000000


	//----- nvinfo : EIATTR_FRAME_SIZE
	.align		4
.L_3:
        /*0018*/ 	.byte	0x04, 0x11
        /*001a*/ 	.short	(.L_5 - .L_4)
	.align		4
.L_4:
        /*001c*/ 	.word	index@(triton_per_fused_dot_1)
        /*0020*/ 	.word	0x00000000


	//----- nvinfo : EIATTR_MIN_STACK_SIZE
	.align		4
.L_5:
        /*0024*/ 	.byte	0x04, 0x12
        /*0026*/ 	.short	(.L_7 - .L_6)
	.align		4
.L_6:
        /*0028*/ 	.word	index@(triton_per_fused_dot_1)
        /*002c*/ 	.word	0x00000000
.L_7:


//--------------------- .nv.info.triton_per_fused_dot_1 --------------------------
	.section	.nv.info.triton_per_fused_dot_1,"",@"SHT_CUDA_INFO"
	.sectionflags	@""
	.align	4


	//----- nvinfo : EIATTR_CUDA_API_VERSION
	.align		4
        /*0000*/ 	.byte	0x04, 0x37
        /*0002*/ 	.short	(.L_9 - .L_8)
.L_8:
        /*0004*/ 	.word	0x0000007c


	//----- nvinfo : EIATTR_KPARAM_INFO
	.align		4
.L_9:
        /*0008*/ 	.byte	0x04, 0x17
        /*000a*/ 	.short	(.L_11 - .L_10)
.L_10:
        /*000c*/ 	.word	0x00000000
        /*0010*/ 	.short	0x0003
        /*0012*/ 	.short	0x0018
        /*0014*/ 	.byte	0x00, 0xf0, 0x11, 0x00


	//----- nvinfo : EIATTR_KPARAM_INFO
	.align		4
.L_11:
        /*0018*/ 	.byte	0x04, 0x17
        /*001a*/ 	.short	(.L_13 - .L_12)
.L_12:
        /*001c*/ 	.word	0x00000000
        /*0020*/ 	.short	0x0002
        /*0022*/ 	.short	0x0010
        /*0024*/ 	.byte	0x00, 0xf4, 0x21, 0x00


	//----- nvinfo : EIATTR_KPARAM_INFO
	.align		4
.L_13:
        /*0028*/ 	.byte	0x04, 0x17
        /*002a*/ 	.short	(.L_15 - .L_14)
.L_14:
        /*002c*/ 	.word	0x00000000
        /*0030*/ 	.short	0x0001
        /*0032*/ 	.short	0x0008
        /*0034*/ 	.byte	0x00, 0xf4, 0x21, 0x00


	//----- nvinfo : EIATTR_KPARAM_INFO
	.align		4
.L_15:
        /*0038*/ 	.byte	0x04, 0x17
        /*003a*/ 	.short	(.L_17 - .L_16)
.L_16:
        /*003c*/ 	.word	0x00000000
        /*0040*/ 	.short	0x0000
        /*0042*/ 	.short	0x0000
        /*0044*/ 	.byte	0x00, 0xf4, 0x21, 0x00


	//----- nvinfo : EIATTR_SPARSE_MMA_MASK
	.align		4
.L_17:
        /*0048*/ 	.byte	0x03, 0x50
        /*004a*/ 	.short	0x0000


	//----- nvinfo : EIATTR_MAXREG_COUNT
	.align		4
        /*004c*/ 	.byte	0x03, 0x1b
        /*004e*/ 	.short	0x00ff


	//----- nvinfo : EIATTR_COOP_GROUP_MASK_REGIDS
	.align		4
        /*0050*/ 	.byte	0x04, 0x29
        /*0052*/ 	.short	(.L_19 - .L_18)


	//   ....[0]....
.L_18:
        /*0054*/ 	.word	0xffffffff


	//   ....[1]....
        /*0058*/ 	.word	0xffffffff


	//   ....[2]....
        /*005c*/ 	.word	0xffffffff


	//   ....[3]....
        /*0060*/ 	.word	0xffffffff


	//   ....[4]....
        /*0064*/ 	.word	0xffffffff


	//   ....[5]....
        /*0068*/ 	.word	0xffffffff


	//----- nvinfo : EIATTR_COOP_GROUP_INSTR_OFFSETS
	.align		4
.L_19:
        /*006c*/ 	.byte	0x04, 0x28
        /*006e*/ 	.short	(.L_21 - .L_20)


	//   ....[0]....
.L_20:
        /*0070*/ 	.word	0x00000110


	//   ....[1]....
        /*0074*/ 	.word	0x00000160


	//   ....[2]....
        /*0078*/ 	.word	0x00000180


	//   ....[3]....
        /*007c*/ 	.word	0x000001a0


	//   ....[4]....
        /*0080*/ 	.word	0x000001c0


	//   ....[5]....
        /*0084*/ 	.word	0x00000240


	//----- nvinfo : EIATTR_EXIT_INSTR_OFFSETS
	.align		4
.L_21:
        /*0088*/ 	.byte	0x04, 0x1c
        /*008a*/ 	.short	(.L_23 - .L_22)


	//   ....[0]....
.L_22:
        /*008c*/ 	.word	0x00000280


	//   ....[1]....
        /*0090*/ 	.word	0x000002c0


	//----- nvinfo : EIATTR_REQNTID
	.align		4
.L_23:
        /*0094*/ 	.byte	0x04, 0x10
        /*0096*/ 	.short	(.L_25 - .L_24)
.L_24:
        /*0098*/ 	.word	0x00000040
        /*009c*/ 	.word	0x00000001
        /*00a0*/ 	.word	0x00000001


	//----- nvinfo : EIATTR_CBANK_PARAM_SIZE
	.align		4
.L_25:
        /*00a4*/ 	.byte	0x03, 0x19
        /*00a6*/ 	.short	0x001c


	//----- nvinfo : EIATTR_PARAM_CBANK
	.align		4
        /*00a8*/ 	.byte	0x04, 0x0a
        /*00aa*/ 	.short	(.L_27 - .L_26)
	.align		4
.L_26:
        /*00ac*/ 	.word	index@(.nv.constant0.triton_per_fused_dot_1)
        /*00b0*/ 	.short	0x0210
        /*00b2*/ 	.short	0x001c


	//----- nvinfo : EIATTR_SW_WAR
	.align		4
.L_27:
        /*00b4*/ 	.byte	0x04, 0x36
        /*00b6*/ 	.short	(.L_29 - .L_28)
.L_28:
        /*00b8*/ 	.word	0x00000008
.L_29:


//--------------------- .nv.callgraph             --------------------------
	.section	.nv.callgraph,"",@"SHT_CUDA_CALLGRAPH"
	.align	4
	.sectionentsize	8
	.align		4
        /*0000*/ 	.word	0x00000000
	.align		4
        /*0004*/ 	.word	0xffffffff
	.align		4
        /*0008*/ 	.word	0x00000000
	.align		4
        /*000c*/ 	.word	0xfffffffe
	.align		4
        /*0010*/ 	.word	0x00000000
	.align		4
        /*0014*/ 	.word	0xfffffffd
	.align		4
        /*0018*/ 	.word	0x00000000
	.align		4
        /*001c*/ 	.word	0xfffffffc


//--------------------- .text.triton_per_fused_dot_1 --------------------------
	.section	.text.triton_per_fused_dot_1,"ax",@progbits
	.sectionflags	@"SHF_BARRIERS=1"
	.align	128
        .global         triton_per_fused_dot_1
        .type           triton_per_fused_dot_1,@function
        .size           triton_per_fused_dot_1,(.L_x_1 - triton_per_fused_dot_1)
        .other          triton_per_fused_dot_1,@"STO_CUDA_ENTRY STV_DEFAULT"
triton_per_fused_dot_1:
.text.triton_per_fused_dot_1:
[----:B------:R-:W0:Y:S02]  /*0000*/  LDC R1, c[0x0][0x28] ;  /* 0x00000a00ff017b82 */ /* 0x000e240000000800 */
[----:B------:R-:W1:Y:S01]  /*0010*/  S2R R12, SR_TID.X ;  /* 0x00000000000c7919 */ /* 0x000e620000002100 */
[----:B------:R-:W2:Y:S01]  /*0020*/  LDC.64 R2, c[0x0][0x210] ;  /* 0x00008400ff027b82 */ /* 0x000ea20000000a00 */
[----:B------:R-:W-:-:S07]  /*0030*/  ULDC.64 UR6, c[0x0][0x208] ;  /* 0x0000820000067ab9 */ /* 0x000fce0000000a00 */
[----:B------:R-:W3:Y:S01]  /*0040*/  LDC.64 R4, c[0x0][0x218] ;  /* 0x00008600ff047b82 */ /* 0x000ee20000000a00 */
[----:B-1----:R-:W-:-:S05]  /*0050*/  LOP3.LUT R7, R12, 0x3f, RZ, 0xc0, !PT ;  /* 0x0000003f0c077812 */ /* 0x002fca00078ec0ff */
[----:B--2---:R-:W-:-:S04]  /*0060*/  IMAD.WIDE.U32 R2, R7, 0x4, R2 ;  /* 0x0000000407027825 */ /* 0x004fc800078e0002 */
[----:B---3--:R-:W-:Y:S02]  /*0070*/  IMAD.WIDE.U32 R4, R7, 0x4, R4 ;  /* 0x0000000407047825 */ /* 0x008fe400078e0004 */
[----:B------:R-:W2:Y:S04]  /*0080*/  LDG.E R2, desc[UR6][R2.64] ;  /* 0x0000000602027981 */ /* 0x000ea8000c1e1900 */
[----:B------:R1:W2:Y:S01]  /*0090*/  LDG.E R5, desc[UR6][R4.64] ;  /* 0x0000000604057981 */ /* 0x0002a2000c1e1900 */
[----:B------:R-:W3:Y:S01]  /*00a0*/  S2UR UR5, SR_CgaCtaId ;  /* 0x00000000000579c3 */ /* 0x000ee20000008800 */
[C---:B------:R-:W-:Y:S01]  /*00b0*/  LOP3.LUT P0, RZ, R12.reuse, 0x1f, RZ, 0xc0, !PT ;  /* 0x0000001f0cff7812 */ /* 0x040fe2000780c0ff */
[----:B------:R-:W-:Y:S01]  /*00c0*/  UMOV UR4, 0x400 ;  /* 0x0000040000047882 */ /* 0x000fe20000000000 */
[----:B------:R-:W-:-:S02]  /*00d0*/  ISETP.GE.AND P1, PT, R12, 0x2, PT ;  /* 0x000000020c00780c */ /* 0x000fc40003f26270 */
[----:B-1----:R-:W-:Y:S01]  /*00e0*/  LOP3.LUT R4, R12, 0x1, RZ, 0xc0, !PT ;  /* 0x000000010c047812 */ /* 0x002fe200078ec0ff */
[----:B---3--:R-:W-:Y:S01]  /*00f0*/  UPRMT UR4, UR5, 0x654, UR4 ;  /* 0x0000065405047896 */ /* 0x008fe20008000004 */
[----:B--2---:R-:W-:-:S05]  /*0100*/  FMUL R0, R2, R5 ;  /* 0x0000000502007220 */ /* 0x004fca0000400000 */
[----:B------:R1:W2:Y:S02]  /*0110*/  SHFL.BFLY PT, R9, R0, 0x10, 0x1f ;  /* 0x0e001f0000097f89 */ /* 0x0002a400000e0000 */
[----:B-1----:R-:W-:-:S04]  /*0120*/  SHF.R.U32.HI R0, RZ, 0x3, R12 ;  /* 0x00000003ff007819 */ /* 0x002fc8000001160c */
[----:B------:R-:W-:Y:S01]  /*0130*/  LOP3.LUT R0, R0, 0x4, RZ, 0xc0, !PT ;  /* 0x0000000400007812 */ /* 0x000fe200078ec0ff */
[----:B--2---:R-:W-:Y:S01]  /*0140*/  FFMA R9, R2, R5, R9 ;  /* 0x0000000502097223 */ /* 0x004fe20000000009 */
[----:B------:R-:W-:-:S04]  /*0150*/  LEA R2, R12, UR4, 0x2 ;  /* 0x000000040c027c11 */ /* 0x000fc8000f8e10ff */
[----:B------:R-:W1:Y:S02]  /*0160*/  SHFL.BFLY PT, R6, R9, 0x8, 0x1f ;  /* 0x0d001f0009067f89 */ /* 0x000e6400000e0000 */
[----:B-1----:R-:W-:-:S05]  /*0170*/  FADD R6, R9, R6 ;  /* 0x0000000609067221 */ /* 0x002fca0000000000 */
[----:B------:R-:W1:Y:S02]  /*0180*/  SHFL.BFLY PT, R11, R6, 0x4, 0x1f ;  /* 0x0c801f00060b7f89 */ /* 0x000e6400000e0000 */
[----:B-1----:R-:W-:-:S05]  /*0190*/  FADD R11, R6, R11 ;  /* 0x0000000b060b7221 */ /* 0x002fca0000000000 */
[----:B------:R-:W1:Y:S02]  /*01a0*/  SHFL.BFLY PT, R8, R11, 0x2, 0x1f ;  /* 0x0c401f000b087f89 */ /* 0x000e6400000e0000 */
[----:B-1----:R-:W-:-:S05]  /*01b0*/  FADD R8, R11, R8 ;  /* 0x000000080b087221 */ /* 0x002fca0000000000 */
[----:B------:R-:W1:Y:S02]  /*01c0*/  SHFL.BFLY PT, R3, R8, 0x1, 0x1f ;  /* 0x0c201f0008037f89 */ /* 0x000e6400000e0000 */
[----:B-1----:R-:W-:-:S05]  /*01d0*/  FADD R3, R8, R3 ;  /* 0x0000000308037221 */ /* 0x002fca0000000000 */
[----:B------:R-:W-:Y:S01]  /*01e0*/  @!P0 STS [R0+UR4], R3 ;  /* 0x0000000300008988 */ /* 0x000fe20008000804 */
[----:B------:R-:W-:Y:S01]  /*01f0*/  BAR.SYNC.DEFER_BLOCKING 0x0 ;  /* 0x0000000000007b1d */ /* 0x000fe20000010000 */
[----:B------:R-:W-:-:S04]  /*0200*/  ISETP.NE.U32.AND P0, PT, R4, 0x1, PT ;  /* 0x000000010400780c */ /* 0x000fc80003f05070 */
[----:B------:R-:W-:Y:S01]  /*0210*/  ISETP.LT.AND P0, PT, R12, 0x2, P0 ;  /* 0x000000020c00780c */ /* 0x000fe20000701270 */
[----:B------:R-:W1:Y:S01]  /*0220*/  @!P1 LDS R10, [R2] ;  /* 0x00000000020a9984 */ /* 0x000e620000000800 */
[----:B------:R-:W-:-:S03]  /*0230*/  ISETP.NE.AND P1, PT, R7, RZ, PT ;  /* 0x000000ff0700720c */ /* 0x000fc60003f25270 */
[----:B-1----:R-:W1:Y:S02]  /*0240*/  SHFL.BFLY PT, R5, R10, 0x1, 0x1f ;  /* 0x0c201f000a057f89 */ /* 0x002e6400000e0000 */
[----:B-1----:R-:W-:-:S06]  /*0250*/  FADD R5, R10, R5 ;  /* 0x000000050a057221 */ /* 0x002fcc0000000000 */
[----:B------:R1:W-:Y:S01]  /*0260*/  @P0 STS [R2], R5 ;  /* 0x0000000502000388 */ /* 0x0003e20000000800 */
[----:B------:R-:W-:Y:S06]  /*0270*/  BAR.SYNC.DEFER_BLOCKING 0x0 ;  /* 0x0000000000007b1d */ /* 0x000fec0000010000 */
[----:B-1----:R-:W-:Y:S05]  /*0280*/  @P1 EXIT ;  /* 0x000000000000194d */ /* 0x002fea0003800000 */
[----:B------:R-:W0:Y:S01]  /*0290*/  LDS R5, [UR4] ;  /* 0x00000004ff057984 */ /* 0x000e220008000800 */
[----:B------:R-:W0:Y:S03]  /*02a0*/  LDC.64 R2, c[0x0][0x220] ;  /* 0x00008800ff027b82 */ /* 0x000e260000000a00 */
[----:B0-----:R-:W-:Y:S01]  /*02b0*/  STG.E desc[UR6][R2.64], R5 ;  /* 0x0000000502007986 */ /* 0x001fe2000c101906 */
[----:B------:R-:W-:Y:S05]  /*02c0*/  EXIT ;  /* 0x000000000000794d */ /* 0x000fea0003800000 */
.L_x_0:
[----:B------:R-:W-:-:S00]  /*02d0*/  BRA `(.L_x_0) ;  /* 0xfffffffc00fc7947 */ /* 0x000fc0000383ffff */
[----:B------:R-:W-:-:S00]  /*02e0*/  NOP ;  /* 0x0000000000007918 */ /* 0x000fc00000000000 */
        /* <DEDUP_REMOVED lines=9> */
.L_x_1:


//--------------------- .nv.shared.triton_per_fused_dot_1 --------------------------
	.section	.nv.shared.triton_per_fused_dot_1,"aw",@nobits
	.sectionflags	@""
	.align	16
	.zero		1024


//--------------------- .nv.constant0.triton_per_fused_dot_1 --------------------------
	.section	.nv.constant0.triton_per_fused_dot_1,"a",@progbits
	.sectionflags	@""
	.align	4
.nv.constant0.triton_per_fused_dot_1:
	.zero		556
